	.headerflags	@"EF_CUDA_TEXMODE_UNIFIED EF_CUDA_64BIT_ADDRESS EF_CUDA_ACCELERATORS EF_CUDA_SM90 EF_CUDA_VIRTUAL_SM(EF_CUDA_SM90)"
	.elftype	@"ET_EXEC"


//--------------------- .nv.info                  --------------------------
	.section	.nv.info,"",@"SHT_CUDA_INFO"
	.align	4


	//----- nvinfo : EIATTR_REGCOUNT
	.align		4
        /*0000*/ 	.byte	0x04, 0x2f
        /*0002*/ 	.short	(.L_1 - .L_0)
	.align		4
.L_0:
        /*0004*/ 	.word	index@(triton_poi_fused_add_convolution_ge_le_logical_and_mul_3)
        /*0008*/ 	.word	0x0000000e


	//----- nvinfo : EIATTR_MIN_STACK_SIZE
	.align		4
.L_1:
        /*000c*/ 	.byte	0x04, 0x12
        /*000e*/ 	.short	(.L_3 - .L_2)
	.align		4
.L_2:
        /*0010*/ 	.word	index@(triton_poi_fused_add_convolution_ge_le_logical_and_mul_3)
        /*0014*/ 	.word	0x00000000


	//----- nvinfo : EIATTR_FRAME_SIZE
	.align		4
.L_3:
        /*0018*/ 	.byte	0x04, 0x11
        /*001a*/ 	.short	(.L_5 - .L_4)
	.align		4
.L_4:
        /*001c*/ 	.word	index@(triton_poi_fused_add_convolution_ge_le_logical_and_mul_3)
        /*0020*/ 	.word	0x00000000


	//----- nvinfo : EIATTR_MIN_STACK_SIZE
	.align		4
.L_5:
        /*0024*/ 	.byte	0x04, 0x12
        /*0026*/ 	.short	(.L_7 - .L_6)
	.align		4
.L_6:
        /*0028*/ 	.word	index@(triton_poi_fused_add_convolution_ge_le_logical_and_mul_3)
        /*002c*/ 	.word	0x00000000
.L_7:


//--------------------- .nv.info.triton_poi_fused_add_convolution_ge_le_logical_and_mul_3 --------------------------
	.section	.nv.info.triton_poi_fused_add_convolution_ge_le_logical_and_mul_3,"",@"SHT_CUDA_INFO"
	.sectionflags	@""
	.align	4


	//----- nvinfo : EIATTR_CUDA_API_VERSION
	.align		4
        /*0000*/ 	.byte	0x04, 0x37
        /*0002*/ 	.short	(.L_9 - .L_8)
.L_8:
        /*0004*/ 	.word	0x0000007c


	//----- nvinfo : EIATTR_KPARAM_INFO
	.align		4
.L_9:
        /*0008*/ 	.byte	0x04, 0x17
        /*000a*/ 	.short	(.L_11 - .L_10)
.L_10:
        /*000c*/ 	.word	0x00000000
        /*0010*/ 	.short	0x0003
        /*0012*/ 	.short	0x0018
        /*0014*/ 	.byte	0x00, 0xf0, 0x11, 0x00


	//----- nvinfo : EIATTR_KPARAM_INFO
	.align		4
.L_11:
        /*0018*/ 	.byte	0x04, 0x17
        /*001a*/ 	.short	(.L_13 - .L_12)
.L_12:
        /*001c*/ 	.word	0x00000000
        /*0020*/ 	.short	0x0002
        /*0022*/ 	.short	0x0010
        /*0024*/ 	.byte	0x00, 0xf4, 0x21, 0x00


	//----- nvinfo : EIATTR_KPARAM_INFO
	.align		4
.L_13:
        /*0028*/ 	.byte	0x04, 0x17
        /*002a*/ 	.short	(.L_15 - .L_14)
.L_14:
        /*002c*/ 	.word	0x00000000
        /*0030*/ 	.short	0x0001
        /*0032*/ 	.short	0x0008
        /*0034*/ 	.byte	0x00, 0xf4, 0x21, 0x00


	//----- nvinfo : EIATTR_KPARAM_INFO
	.align		4
.L_15:
        /*0038*/ 	.byte	0x04, 0x17
        /*003a*/ 	.short	(.L_17 - .L_16)
.L_16:
        /*003c*/ 	.word	0x00000000
        /*0040*/ 	.short	0x0000
        /*0042*/ 	.short	0x0000
        /*0044*/ 	.byte	0x00, 0xf4, 0x21, 0x00


	//----- nvinfo : EIATTR_SPARSE_MMA_MASK
	.align		4
.L_17:
        /*0048*/ 	.byte	0x03, 0x50
        /*004a*/ 	.short	0x0000


	//----- nvinfo : EIATTR_MAXREG_COUNT
	.align		4
        /*004c*/ 	.byte	0x03, 0x1b
        /*004e*/ 	.short	0x00ff


	//----- nvinfo : EIATTR_EXIT_INSTR_OFFSETS
	.align		4
        /*0050*/ 	.byte	0x04, 0x1c
        /*0052*/ 	.short	(.L_19 - .L_18)


	//   ....[0]....
.L_18:
        /*0054*/ 	.word	0x000001f0


	//   ....[1]....
        /*0058*/ 	.word	0x00000210


	//----- nvinfo : EIATTR_REQNTID
	.align		4
.L_19:
        /*005c*/ 	.byte	0x04, 0x10
        /*005e*/ 	.short	(.L_21 - .L_20)
.L_20:
        /*0060*/ 	.word	0x00000020
        /*0064*/ 	.word	0x00000001
        /*0068*/ 	.word	0x00000001


	//----- nvinfo : EIATTR_CBANK_PARAM_SIZE
	.align		4
.L_21:
        /*006c*/ 	.byte	0x03, 0x19
        /*006e*/ 	.short	0x001c


	//----- nvinfo : EIATTR_PARAM_CBANK
	.align		4
        /*0070*/ 	.byte	0x04, 0x0a
        /*0072*/ 	.short	(.L_23 - .L_22)
	.align		4
.L_22:
        /*0074*/ 	.word	index@(.nv.constant0.triton_poi_fused_add_convolution_ge_le_logical_and_mul_3)
        /*0078*/ 	.short	0x0210
        /*007a*/ 	.short	0x001c


	//----- nvinfo : EIATTR_SW_WAR
	.align		4
.L_23:
        /*007c*/ 	.byte	0x04, 0x36
        /*007e*/ 	.short	(.L_25 - .L_24)
.L_24:
        /*0080*/ 	.word	0x00000008
.L_25:


//--------------------- .nv.callgraph             --------------------------
	.section	.nv.callgraph,"",@"SHT_CUDA_CALLGRAPH"
	.align	4
	.sectionentsize	8
	.align		4
        /*0000*/ 	.word	0x00000000
	.align		4
        /*0004*/ 	.word	0xffffffff
	.align		4
        /*0008*/ 	.word	0x00000000
	.align		4
        /*000c*/ 	.word	0xfffffffe
	.align		4
        /*0010*/ 	.word	0x00000000
	.align		4
        /*0014*/ 	.word	0xfffffffd
	.align		4
        /*0018*/ 	.word	0x00000000
	.align		4
        /*001c*/ 	.word	0xfffffffc


//--------------------- .text.triton_poi_fused_add_convolution_ge_le_logical_and_mul_3 --------------------------
	.section	.text.triton_poi_fused_add_convolution_ge_le_logical_and_mul_3,"ax",@progbits
	.align	128
        .global         triton_poi_fused_add_convolution_ge_le_logical_and_mul_3
        .type           triton_poi_fused_add_convolution_ge_le_logical_and_mul_3,@function
        .size           triton_poi_fused_add_convolution_ge_le_logical_and_mul_3,(.L_x_1 - triton_poi_fused_add_convolution_ge_le_logical_and_mul_3)
        .other          triton_poi_fused_add_convolution_ge_le_logical_and_mul_3,@"STO_CUDA_ENTRY STV_DEFAULT"
triton_poi_fused_add_convolution_ge_le_logical_and_mul_3:
.text.triton_poi_fused_add_convolution_ge_le_logical_and_mul_3:
[----:B------:R-:W0:Y:S02]  /*0000*/  LDC R1, c[0x0][0x28] ;  /* 0x00000a00ff017b82 */ /* 0x000e240000000800 */
[----:B------:R-:W1:Y:S01]  /*0010*/  S2R R8, SR_TID.X ;  /* 0x0000000000087919 */ /* 0x000e620000002100 */
[----:B------:R-:W2:Y:S01]  /*0020*/  LDC.64 R4, c[0x0][0x218] ;  /* 0x00008600ff047b82 */ /* 0x000ea20000000a00 */
[----:B------:R-:W-:Y:S01]  /*0030*/  ULDC.64 UR4, c[0x0][0x208] ;  /* 0x0000820000047ab9 */ /* 0x000fe20000000a00 */
[----:B------:R-:W3:Y:S06]  /*0040*/  S2R R7, SR_CTAID.X ;  /* 0x0000000000077919 */ /* 0x000eec0000002500 */
[----:B------:R-:W4:Y:S01]  /*0050*/  LDC.64 R2, c[0x0][0x210] ;  /* 0x00008400ff027b82 */ /* 0x000f220000000a00 */
[----:B------:R-:W-:Y:S01]  /*0060*/  IMAD.MOV.U32 R11, RZ, RZ, 0x3e4ccccd ;  /* 0x3e4ccccdff0b7424 */ /* 0x000fe200078e00ff */
[----:B------:R-:W-:Y:S01]  /*0070*/  ULDC.64 UR6, c[0x0][0x220] ;  /* 0x0000880000067ab9 */ /* 0x000fe20000000a00 */
[----:B-1----:R-:W-:-:S02]  /*0080*/  LOP3.LUT R0, R8, 0xf, RZ, 0xc0, !PT ;  /* 0x0000000f08007812 */ /* 0x002fc400078ec0ff */
[----:B---3--:R-:W-:-:S03]  /*0090*/  SHF.R.S32.HI R6, RZ, 0x1b, R7 ;  /* 0x0000001bff067819 */ /* 0x008fc60000011407 */
[----:B------:R-:W-:Y:S01]  /*00a0*/  IMAD R7, R7, 0x10, R0 ;  /* 0x0000001007077824 */ /* 0x000fe200078e0200 */
[----:B------:R-:W-:-:S03]  /*00b0*/  SGXT R0, R6, 0x1 ;  /* 0x000000010600781a */ /* 0x000fc60000000200 */
[C---:B----4-:R-:W-:Y:S01]  /*00c0*/  IMAD.WIDE R2, R7.reuse, 0x4, R2 ;  /* 0x0000000407027825 */ /* 0x050fe200078e0202 */
[----:B------:R-:W-:Y:S02]  /*00d0*/  ISETP.GE.AND P0, PT, R7, 0x10, PT ;  /* 0x000000100700780c */ /* 0x000fe40003f06270 */
[----:B------:R-:W-:-:S04]  /*00e0*/  LEA.HI R0, R0, R7, RZ, 0x2 ;  /* 0x0000000700007211 */ /* 0x000fc800078f10ff */
[----:B------:R-:W-:-:S05]  /*00f0*/  LOP3.LUT R0, R0, 0xfffffffc, RZ, 0xc0, !PT ;  /* 0xfffffffc00007812 */ /* 0x000fca00078ec0ff */
[----:B------:R-:W-:Y:S02]  /*0100*/  IMAD.IADD R9, R7, 0x1, -R0 ;  /* 0x0000000107097824 */ /* 0x000fe400078e0a00 */
[----:B------:R-:W-:Y:S02]  /*0110*/  IMAD.MOV.U32 R0, RZ, RZ, RZ ;  /* 0x000000ffff007224 */ /* 0x000fe400078e00ff */
[----:B--2---:R-:W-:-:S04]  /*0120*/  IMAD.WIDE R4, R9, 0x4, R4 ;  /* 0x0000000409047825 */ /* 0x004fc800078e0204 */
[----:B------:R-:W-:Y:S01]  /*0130*/  IMAD.MOV.U32 R9, RZ, RZ, RZ ;  /* 0x000000ffff097224 */ /* 0x000fe200078e00ff */
[----:B------:R-:W2:Y:S05]  /*0140*/  @!P0 LDG.E R0, desc[UR4][R2.64] ;  /* 0x0000000402008981 */ /* 0x000eaa000c1e1900 */
[----:B------:R-:W2:Y:S01]  /*0150*/  @!P0 LDG.E.EL R9, desc[UR4][R4.64] ;  /* 0x0000000404098981 */ /* 0x000ea2000c2e1900 */
[----:B------:R-:W-:Y:S02]  /*0160*/  LOP3.LUT P0, RZ, R8, 0x10, RZ, 0xc0, !PT ;  /* 0x0000001008ff7812 */ /* 0x000fe4000780c0ff */
[----:B------:R-:W-:Y:S02]  /*0170*/  IADD3 R6, P2, R7, UR6, RZ ;  /* 0x0000000607067c10 */ /* 0x000fe4000ff5e0ff */
[----:B------:R-:W-:-:S02]  /*0180*/  ISETP.LT.AND P0, PT, R7, 0x10, !P0 ;  /* 0x000000100700780c */ /* 0x000fc40004701270 */
[----:B------:R-:W-:Y:S01]  /*0190*/  LEA.HI.X.SX32 R7, R7, UR7, 0x1, P2 ;  /* 0x0000000707077c11 */ /* 0x000fe200090f0eff */
[----:B--2---:R-:W-:-:S04]  /*01a0*/  FADD R0, R9, R0 ;  /* 0x0000000009007221 */ /* 0x004fc80000000000 */
[----:B------:R-:W-:-:S05]  /*01b0*/  FFMA R0, R0, R11, 0.5 ;  /* 0x3f00000000007423 */ /* 0x000fca000000000b */
[----:B------:R-:W-:-:S04]  /*01c0*/  FSETP.GTU.AND P1, PT, R0, 1, PT ;  /* 0x3f8000000000780b */ /* 0x000fc80003f2c000 */
[----:B------:R-:W-:-:S04]  /*01d0*/  FSETP.GE.AND P1, PT, R0, RZ, !P1 ;  /* 0x000000ff0000720b */ /* 0x000fc80004f26000 */
[----:B------:R-:W-:Y:S01]  /*01e0*/  SEL R3, RZ, 0x1, !P1 ;  /* 0x00000001ff037807 */ /* 0x000fe20004800000 */
[----:B------:R-:W-:Y:S08]  /*01f0*/  @!P0 EXIT ;  /* 0x000000000000894d */ /* 0x000ff00003800000 */
[----:B------:R-:W-:Y:S01]  /*0200*/  STG.E.U8 desc[UR4][R6.64], R3 ;  /* 0x0000000306007986 */ /* 0x000fe2000c101104 */
[----:B------:R-:W-:Y:S05]  /*0210*/  EXIT ;  /* 0x000000000000794d */ /* 0x000fea0003800000 */
.L_x_0:
[----:B------:R-:W-:-:S00]  /*0220*/  BRA `(.L_x_0) ;  /* 0xfffffffc00fc7947 */ /* 0x000fc0000383ffff */
[----:B------:R-:W-:-:S00]  /*0230*/  NOP ;  /* 0x0000000000007918 */ /* 0x000fc00000000000 */
        /* <DEDUP_REMOVED lines=12> */
.L_x_1:


//--------------------- .nv.constant0.triton_poi_fused_add_convolution_ge_le_logical_and_mul_3 --------------------------
	.section	.nv.constant0.triton_poi_fused_add_convolution_ge_le_logical_and_mul_3,"a",@progbits
	.sectionflags	@""
	.align	4
.nv.constant0.triton_poi_fused_add_convolution_ge_le_logical_and_mul_3:
	.zero		556
